//
// Generated by NVIDIA NVVM Compiler
//
// Compiler Build ID: CL-36424714
// Cuda compilation tools, release 13.0, V13.0.88
// Based on NVVM 20.0.0
//

.version 9.0
.target sm_100
.address_size 64

	// .globl	_Z16helloWorldKernelv
.extern .func  (.param .b32 func_retval0) vprintf
(
	.param .b64 vprintf_param_0,
	.param .b64 vprintf_param_1
)
;
.global .align 1 .b8 $str[48] = {72, 101, 108, 108, 111, 32, 119, 111, 114, 108, 100, 32, 102, 114, 111, 109, 32, 100, 101, 118, 105, 99, 101, 44, 32, 98, 108, 111, 99, 107, 61, 32, 37, 100, 44, 32, 116, 104, 114, 101, 97, 100, 61, 37, 100, 32, 10};

.visible .entry _Z16helloWorldKernelv()
{
	.local .align 8 .b8 	__local_depot0[8];
	.reg .b64 	%SP;
	.reg .b64 	%SPL;
	.reg .pred 	%p<11>;
	.reg .b32 	%r<33>;
	.reg .b64 	%rd<33>;

	mov.u64 	%SPL, __local_depot0;
	cvta.local.u64 	%SP, %SPL;
	add.u64 	%rd2, %SP, 0;
	add.u64 	%rd1, %SPL, 0;
	mov.u32 	%r1, %tid.x;
	mov.u32 	%r2, %ctaid.x;
	setp.ne.s32 	%p1, %r1, 0;
	@%p1 bra 	$L__BB0_2;
	mov.b32 	%r3, 0;
	st.local.v2.u32 	[%rd1], {%r2, %r3};
	mov.u64 	%rd3, $str;
	cvta.global.u64 	%rd4, %rd3;
	{ // callseq 0, 0
	.param .b64 param0;
	st.param.b64 	[param0], %rd4;
	.param .b64 param1;
	st.param.b64 	[param1], %rd2;
	.param .b32 retval0;
	call.uni (retval0), 
	vprintf, 
	(
	param0, 
	param1
	);
	ld.param.b32 	%r4, [retval0];
	} // callseq 0
$L__BB0_2:
	bar.sync 	0;
	setp.ne.s32 	%p2, %r1, 1;
	@%p2 bra 	$L__BB0_4;
	mov.b32 	%r6, 1;
	st.local.v2.u32 	[%rd1], {%r2, %r6};
	mov.u64 	%rd6, $str;
	cvta.global.u64 	%rd7, %rd6;
	{ // callseq 1, 0
	.param .b64 param0;
	st.param.b64 	[param0], %rd7;
	.param .b64 param1;
	st.param.b64 	[param1], %rd2;
	.param .b32 retval0;
	call.uni (retval0), 
	vprintf, 
	(
	param0, 
	param1
	);
	ld.param.b32 	%r7, [retval0];
	} // callseq 1
$L__BB0_4:
	bar.sync 	0;
	setp.ne.s32 	%p3, %r1, 2;
	@%p3 bra 	$L__BB0_6;
	mov.b32 	%r9, 2;
	st.local.v2.u32 	[%rd1], {%r2, %r9};
	mov.u64 	%rd9, $str;
	cvta.global.u64 	%rd10, %rd9;
	{ // callseq 2, 0
	.param .b64 param0;
	st.param.b64 	[param0], %rd10;
	.param .b64 param1;
	st.param.b64 	[param1], %rd2;
	.param .b32 retval0;
	call.uni (retval0), 
	vprintf, 
	(
	param0, 
	param1
	);
	ld.param.b32 	%r10, [retval0];
	} // callseq 2
$L__BB0_6:
	bar.sync 	0;
	setp.ne.s32 	%p4, %r1, 3;
	@%p4 bra 	$L__BB0_8;
	mov.b32 	%r12, 3;
	st.local.v2.u32 	[%rd1], {%r2, %r12};
	mov.u64 	%rd12, $str;
	cvta.global.u64 	%rd13, %rd12;
	{ // callseq 3, 0
	.param .b64 param0;
	st.param.b64 	[param0], %rd13;
	.param .b64 param1;
	st.param.b64 	[param1], %rd2;
	.param .b32 retval0;
	call.uni (retval0), 
	vprintf, 
	(
	param0, 
	param1
	);
	ld.param.b32 	%r13, [retval0];
	} // callseq 3
$L__BB0_8:
	bar.sync 	0;
	setp.ne.s32 	%p5, %r1, 4;
	@%p5 bra 	$L__BB0_10;
	mov.b32 	%r15, 4;
	st.local.v2.u32 	[%rd1], {%r2, %r15};
	mov.u64 	%rd15, $str;
	cvta.global.u64 	%rd16, %rd15;
	{ // callseq 4, 0
	.param .b64 param0;
	st.param.b64 	[param0], %rd16;
	.param .b64 param1;
	st.param.b64 	[param1], %rd2;
	.param .b32 retval0;
	call.uni (retval0), 
	vprintf, 
	(
	param0, 
	param1
	);
	ld.param.b32 	%r16, [retval0];
	} // callseq 4
$L__BB0_10:
	bar.sync 	0;
	setp.ne.s32 	%p6, %r1, 5;
	@%p6 bra 	$L__BB0_12;
	mov.b32 	%r18, 5;
	st.local.v2.u32 	[%rd1], {%r2, %r18};
	mov.u64 	%rd18, $str;
	cvta.global.u64 	%rd19, %rd18;
	{ // callseq 5, 0
	.param .b64 param0;
	st.param.b64 	[param0], %rd19;
	.param .b64 param1;
	st.param.b64 	[param1], %rd2;
	.param .b32 retval0;
	call.uni (retval0), 
	vprintf, 
	(
	param0, 
	param1
	);
	ld.param.b32 	%r19, [retval0];
	} // callseq 5
$L__BB0_12:
	bar.sync 	0;
	setp.ne.s32 	%p7, %r1, 6;
	@%p7 bra 	$L__BB0_14;
	mov.b32 	%r21, 6;
	st.local.v2.u32 	[%rd1], {%r2, %r21};
	mov.u64 	%rd21, $str;
	cvta.global.u64 	%rd22, %rd21;
	{ // callseq 6, 0
	.param .b64 param0;
	st.param.b64 	[param0], %rd22;
	.param .b64 param1;
	st.param.b64 	[param1], %rd2;
	.param .b32 retval0;
	call.uni (retval0), 
	vprintf, 
	(
	param0, 
	param1
	);
	ld.param.b32 	%r22, [retval0];
	} // callseq 6
$L__BB0_14:
	bar.sync 	0;
	setp.ne.s32 	%p8, %r1, 7;
	@%p8 bra 	$L__BB0_16;
	mov.b32 	%r24, 7;
	st.local.v2.u32 	[%rd1], {%r2, %r24};
	mov.u64 	%rd24, $str;
	cvta.global.u64 	%rd25, %rd24;
	{ // callseq 7, 0
	.param .b64 param0;
	st.param.b64 	[param0], %rd25;
	.param .b64 param1;
	st.param.b64 	[param1], %rd2;
	.param .b32 retval0;
	call.uni (retval0), 
	vprintf, 
	(
	param0, 
	param1
	);
	ld.param.b32 	%r25, [retval0];
	} // callseq 7
$L__BB0_16:
	bar.sync 	0;
	setp.ne.s32 	%p9, %r1, 8;
	@%p9 bra 	$L__BB0_18;
	mov.b32 	%r27, 8;
	st.local.v2.u32 	[%rd1], {%r2, %r27};
	mov.u64 	%rd27, $str;
	cvta.global.u64 	%rd28, %rd27;
	{ // callseq 8, 0
	.param .b64 param0;
	st.param.b64 	[param0], %rd28;
	.param .b64 param1;
	st.param.b64 	[param1], %rd2;
	.param .b32 retval0;
	call.uni (retval0), 
	vprintf, 
	(
	param0, 
	param1
	);
	ld.param.b32 	%r28, [retval0];
	} // callseq 8
$L__BB0_18:
	bar.sync 	0;
	setp.ne.s32 	%p10, %r1, 9;
	@%p10 bra 	$L__BB0_20;
	mov.b32 	%r30, 9;
	st.local.v2.u32 	[%rd1], {%r2, %r30};
	mov.u64 	%rd30, $str;
	cvta.global.u64 	%rd31, %rd30;
	{ // callseq 9, 0
	.param .b64 param0;
	st.param.b64 	[param0], %rd31;
	.param .b64 param1;
	st.param.b64 	[param1], %rd2;
	.param .b32 retval0;
	call.uni (retval0), 
	vprintf, 
	(
	param0, 
	param1
	);
	ld.param.b32 	%r31, [retval0];
	} // callseq 9
$L__BB0_20:
	bar.sync 	0;
	ret;

}


// ===== COMPILED SASS (sm_100) =====

	.target	sm_100

	.elftype	@"ET_EXEC"


//--------------------- .note.nv.tkinfo           --------------------------
	.section	.note.nv.tkinfo,"",@"SHT_NOTE"
	.sectionflags	@"SHF_NOTE_NV_TKINFO"
	.tkinfo
        /*0018*/ 	.word	0x00000002
        /*0030*/ 	.string	""
        /*0030*/ 	.string	"ptxas"
        /*0030*/ 	.string	"Cuda compilation tools, release 13.0, V13.0.88"
        /*0030*/ 	.string	"Build cuda_13.0.r13.0/compiler.36424714_0"
        /*0030*/ 	.string	"-arch sm_100 -m 64 "



//--------------------- .note.nv.cuinfo           --------------------------
	.section	.note.nv.cuinfo,"",@"SHT_NOTE"
	.sectionflags	@"SHF_NOTE_NV_CUINFO"
        /*0018*/ 	.short	0x0002
        /*001a*/ 	.short	0x0064
        /*001c*/ 	.short	0x0082
	.zero		2


//--------------------- .nv.info                  --------------------------
	.section	.nv.info,"",@"SHT_CUDA_INFO"
	.align	4


	//----- nvinfo : EIATTR_REGCOUNT
	.align		4
        /*0000*/ 	.byte	0x04, 0x2f
        /*0002*/ 	.short	(.L_2 - .L_1)
	.align		4
.L_1:
        /*0004*/ 	.word	index@(_Z16helloWorldKernelv)
        /*0008*/ 	.word	0x00000018


	//----- nvinfo : EIATTR_FRAME_SIZE
	.align		4
.L_2:
        /*000c*/ 	.byte	0x04, 0x11
        /*000e*/ 	.short	(.L_4 - .L_3)
	.align		4
.L_3:
        /*0010*/ 	.word	index@(_Z16helloWorldKernelv)
        /*0014*/ 	.word	0x00000008


	//----- nvinfo : EIATTR_MIN_STACK_SIZE
	.align		4
.L_4:
        /*0018*/ 	.byte	0x04, 0x12
        /*001a*/ 	.short	(.L_6 - .L_5)
	.align		4
.L_5:
        /*001c*/ 	.word	index@(_Z16helloWorldKernelv)
        /*0020*/ 	.word	0x00000008
.L_6:


//--------------------- .nv.compat                --------------------------
	.section	.nv.compat,"",@"SHT_CUDA_COMPAT_INFO"
	.align	4
        /*0000*/ 	.byte	0x02, 0x09, 0x00, 0x00, 0x02, 0x02, 0x01, 0x00, 0x02, 0x05, 0x05, 0x00, 0x03, 0x07, 0x01, 0x01
        /*0010*/ 	.byte	0x02, 0x03, 0x00, 0x00, 0x02, 0x06, 0x01, 0x00, 0x04, 0x0b, 0x08, 0x00, 0x09, 0x00, 0x00, 0x00
        /*0020*/ 	.byte	0x00, 0x00, 0x00, 0x00


//--------------------- .nv.info._Z16helloWorldKernelv --------------------------
	.section	.nv.info._Z16helloWorldKernelv,"",@"SHT_CUDA_INFO"
	.sectionflags	@""
	.align	4


	//----- nvinfo : EIATTR_CUDA_API_VERSION
	.align		4
        /*0000*/ 	.byte	0x04, 0x37
        /*0002*/ 	.short	(.L_8 - .L_7)
.L_7:
        /*0004*/ 	.word	0x00000082


	//----- nvinfo : EIATTR_SPARSE_MMA_MASK
	.align		4
.L_8:
        /*0008*/ 	.byte	0x03, 0x50
        /*000a*/ 	.short	0x0000


	//----- nvinfo : EIATTR_MAXREG_COUNT
	.align		4
        /*000c*/ 	.byte	0x03, 0x1b
        /*000e*/ 	.short	0x00ff


	//----- nvinfo : EIATTR_NUM_BARRIERS
	.align		4
        /*0010*/ 	.byte	0x02, 0x4c
        /*0012*/ 	.byte	0x01
	.zero		1


	//----- nvinfo : EIATTR_EXTERNS
	.align		4
        /*0014*/ 	.byte	0x04, 0x0f
        /*0016*/ 	.short	(.L_10 - .L_9)


	//   ....[0]....
	.align		4
.L_9:
        /*0018*/ 	.word	index@(vprintf)


	//----- nvinfo : EIATTR_MERCURY_ISA_VERSION
	.align		4
.L_10:
        /*001c*/ 	.byte	0x03, 0x5f
        /*001e*/ 	.short	0x0101


	//----- nvinfo : EIATTR_VRC_CTA_INIT_COUNT
	.align		4
        /*0020*/ 	.byte	0x02, 0x4a
	.zero		1
	.zero		1


	//----- nvinfo : EIATTR_SYSCALL_OFFSETS
	.align		4
        /*0024*/ 	.byte	0x04, 0x46
        /*0026*/ 	.short	(.L_12 - .L_11)


	//   ....[0]....
.L_11:
        /*0028*/ 	.word	0x00000140


	//   ....[1]....
        /*002c*/ 	.word	0x00000230


	//   ....[2]....
        /*0030*/ 	.word	0x00000320


	//   ....[3]....
        /*0034*/ 	.word	0x00000410


	//   ....[4]....
        /*0038*/ 	.word	0x00000500


	//   ....[5]....
        /*003c*/ 	.word	0x000005f0


	//   ....[6]....
        /*0040*/ 	.word	0x000006e0


	//   ....[7]....
        /*0044*/ 	.word	0x000007d0


	//   ....[8]....
        /*0048*/ 	.word	0x000008c0


	//   ....[9]....
        /*004c*/ 	.word	0x000009c0


	//----- nvinfo : EIATTR_EXIT_INSTR_OFFSETS
	.align		4
.L_12:
        /*0050*/ 	.byte	0x04, 0x1c
        /*0052*/ 	.short	(.L_14 - .L_13)


	//   ....[0]....
.L_13:
        /*0054*/ 	.word	0x000009f0


	//----- nvinfo : EIATTR_CRS_STACK_SIZE
	.align		4
.L_14:
        /*0058*/ 	.byte	0x04, 0x1e
        /*005a*/ 	.short	(.L_16 - .L_15)
.L_15:
        /*005c*/ 	.word	0x00000000


	//----- nvinfo : EIATTR_SW_WAR
	.align		4
.L_16:
        /*0060*/ 	.byte	0x04, 0x36
        /*0062*/ 	.short	(.L_18 - .L_17)
.L_17:
        /*0064*/ 	.word	0x00000008
.L_18:


//--------------------- .nv.callgraph             --------------------------
	.section	.nv.callgraph,"",@"SHT_CUDA_CALLGRAPH"
	.align	4
	.sectionentsize	8
	.align		4
        /*0000*/ 	.word	0x00000000
	.align		4
        /*0004*/ 	.word	0xffffffff
	.align		4
        /*0008*/ 	.word	index@(_Z16helloWorldKernelv)
	.align		4
        /*000c*/ 	.word	index@(vprintf)
	.align		4
        /*0010*/ 	.word	0x00000000
	.align		4
        /*0014*/ 	.word	0xfffffffe
	.align		4
        /*0018*/ 	.word	0x00000000
	.align		4
        /*001c*/ 	.word	0xfffffffd
	.align		4
        /*0020*/ 	.word	0x00000000
	.align		4
        /*0024*/ 	.word	0xfffffffc


//--------------------- .nv.constant4             --------------------------
	.section	.nv.constant4,"a",@progbits
	.align	8
	.align		8
.nv.constant4:
        /*0000*/ 	.dword	vprintf
	.align		8
        /*0008*/ 	.dword	$str


//--------------------- .text._Z16helloWorldKernelv --------------------------
	.section	.text._Z16helloWorldKernelv,"ax",@progbits
	.align	128
        .global         _Z16helloWorldKernelv
        .type           _Z16helloWorldKernelv,@function
        .size           _Z16helloWorldKernelv,(.L_x_11 - _Z16helloWorldKernelv)
        .other          _Z16helloWorldKernelv,@"STO_CUDA_ENTRY STV_DEFAULT"
_Z16helloWorldKernelv:
.text._Z16helloWorldKernelv:
[----:B------:R-:W0:Y:S01]  /*0000*/  LDC R1, c[0x0][0x37c] ;  /* 0x0000df00ff017b82 */ /* 0x000e220000000800 */
[----:B------:R-:W1:Y:S01]  /*0010*/  S2R R18, SR_TID.X ;  /* 0x0000000000127919 */ /* 0x000e620000002100 */
[----:B------:R-:W2:Y:S01]  /*0020*/  LDCU UR4, c[0x0][0x2f8] ;  /* 0x00005f00ff0477ac */ /* 0x000ea20008000800 */
[----:B0-----:R-:W-:Y:S01]  /*0030*/  VIADD R1, R1, 0xfffffff8 ;  /* 0xfffffff801017836 */ /* 0x001fe20000000000 */
[----:B------:R-:W0:Y:S01]  /*0040*/  S2R R2, SR_CTAID.X ;  /* 0x0000000000027919 */ /* 0x000e220000002500 */
[----:B------:R-:W3:Y:S03]  /*0050*/  LDCU UR5, c[0x0][0x2fc] ;  /* 0x00005f80ff0577ac */ /* 0x000ee60008000800 */
[----:B--2---:R-:W-:-:S05]  /*0060*/  IADD3 R16, P1, PT, R1, UR4, RZ ;  /* 0x0000000401107c10 */ /* 0x004fca000ff3e0ff */
[----:B---3--:R-:W-:Y:S01]  /*0070*/  IMAD.X R17, RZ, RZ, UR5, P1 ;  /* 0x00000005ff117e24 */ /* 0x008fe200088e06ff */
[----:B-1----:R-:W-:-:S13]  /*0080*/  ISETP.NE.AND P0, PT, R18, RZ, PT ;  /* 0x000000ff1200720c */ /* 0x002fda0003f05270 */
[----:B0-----:R-:W-:Y:S05]  /*0090*/  @P0 BRA `(.L_x_0) ;  /* 0x00000000002c0947 */ /* 0x001fea0003800000 */
[----:B------:R-:W-:Y:S01]  /*00a0*/  IMAD.MOV.U32 R3, RZ, RZ, RZ ;  /* 0x000000ffff037224 */ /* 0x000fe200078e00ff */
[----:B------:R-:W-:Y:S01]  /*00b0*/  MOV R0, 0x0 ;  /* 0x0000000000007802 */ /* 0x000fe20000000f00 */
[----:B------:R-:W0:Y:S01]  /*00c0*/  LDCU.64 UR4, c[0x4][0x8] ;  /* 0x01000100ff0477ac */ /* 0x000e220008000a00 */
[----:B------:R-:W-:Y:S02]  /*00d0*/  IMAD.MOV.U32 R6, RZ, RZ, R16 ;  /* 0x000000ffff067224 */ /* 0x000fe400078e0010 */
[----:B------:R1:W-:Y:S01]  /*00e0*/  STL.64 [R1], R2 ;  /* 0x0000000201007387 */ /* 0x0003e20000100a00 */
[----:B------:R1:W2:Y:S01]  /*00f0*/  LDC.64 R8, c[0x4][R0] ;  /* 0x0100000000087b82 */ /* 0x0002a20000000a00 */
[----:B------:R-:W-:Y:S02]  /*0100*/  IMAD.MOV.U32 R7, RZ, RZ, R17 ;  /* 0x000000ffff077224 */ /* 0x000fe400078e0011 */
[----:B0-----:R-:W-:Y:S01]  /*0110*/  IMAD.U32 R4, RZ, RZ, UR4 ;  /* 0x00000004ff047e24 */ /* 0x001fe2000f8e00ff */
[----:B-1----:R-:W-:-:S07]  /*0120*/  MOV R5, UR5 ;  /* 0x0000000500057c02 */ /* 0x002fce0008000f00 */
[----:B------:R-:W-:-:S07]  /*0130*/  LEPC R20, `(.L_x_0) ;  /* 0x000000001014794e */ /* 0x000fce0000000000 */
[----:B--2---:R-:W-:Y:S05]  /*0140*/  CALL.ABS.NOINC R8 ;  /* 0x0000000008007343 */ /* 0x004fea0003c00000 */
.L_x_0:
[----:B------:R-:W-:Y:S01]  /*0150*/  ISETP.NE.AND P0, PT, R18, 0x1, PT ;  /* 0x000000011200780c */ /* 0x000fe20003f05270 */
[----:B------:R-:W-:Y:S05]  /*0160*/  WARPSYNC.ALL ;  /* 0x0000000000007948 */ /* 0x000fea0003800000 */
[----:B------:R-:W-:Y:S07]  /*0170*/  BAR.SYNC.DEFER_BLOCKING 0x0 ;  /* 0x0000000000007b1d */ /* 0x000fee0000010000 */
[----:B------:R-:W-:Y:S05]  /*0180*/  @P0 BRA `(.L_x_1) ;  /* 0x00000000002c0947 */ /* 0x000fea0003800000 */
[----:B------:R-:W-:Y:S01]  /*0190*/  IMAD.MOV.U32 R3, RZ, RZ, 0x1 ;  /* 0x00000001ff037424 */ /* 0x000fe200078e00ff */
        /* <DEDUP_REMOVED lines=10> */
.L_x_1:
        /* <DEDUP_REMOVED lines=15> */
.L_x_2:
        /* <DEDUP_REMOVED lines=10> */
[----:B------:R-:W-:Y:S01]  /*03d0*/  IMAD.MOV.U32 R7, RZ, RZ, R17 ;  /* 0x000000ffff077224 */ /* 0x000fe200078e0011 */
[----:B0-----:R-:W-:Y:S01]  /*03e0*/  MOV R4, UR4 ;  /* 0x0000000400047c02 */ /* 0x001fe20008000f00 */
[----:B-1----:R-:W-:-:S07]  /*03f0*/  IMAD.U32 R5, RZ, RZ, UR5 ;  /* 0x00000005ff057e24 */ /* 0x002fce000f8e00ff */
[----:B------:R-:W-:-:S07]  /*0400*/  LEPC R20, `(.L_x_3) ;  /* 0x000000001014794e */ /* 0x000fce0000000000 */
[----:B--2---:R-:W-:Y:S05]  /*0410*/  CALL.ABS.NOINC R8 ;  /* 0x0000000008007343 */ /* 0x004fea0003c00000 */
.L_x_3:
[----:B------:R-:W-:Y:S01]  /*0420*/  ISETP.NE.AND P0, PT, R18, 0x4, PT ;  /* 0x000000041200780c */ /* 0x000fe20003f05270 */
[----:B------:R-:W-:Y:S05]  /*0430*/  WARPSYNC.ALL ;  /* 0x0000000000007948 */ /* 0x000fea0003800000 */
[----:B------:R-:W-:Y:S07]  /*0440*/  BAR.SYNC.DEFER_BLOCKING 0x0 ;  /* 0x0000000000007b1d */ /* 0x000fee0000010000 */
[----:B------:R-:W-:Y:S05]  /*0450*/  @P0 BRA `(.L_x_4) ;  /* 0x00000000002c0947 */ /* 0x000fea0003800000 */
[----:B------:R-:W-:Y:S01]  /*0460*/  HFMA2 R3, -RZ, RZ, 0, 2.384185791015625e-07 ;  /* 0x00000004ff037431 */ /* 0x000fe200000001ff */
[----:B------:R-:W-:Y:S01]  /*0470*/  MOV R0, 0x0 ;  /* 0x0000000000007802 */ /* 0x000fe20000000f00 */
[----:B------:R-:W0:Y:S01]  /*0480*/  LDCU.64 UR4, c[0x4][0x8] ;  /* 0x01000100ff0477ac */ /* 0x000e220008000a00 */
[----:B------:R-:W-:Y:S01]  /*0490*/  IMAD.MOV.U32 R6, RZ, RZ, R16 ;  /* 0x000000ffff067224 */ /* 0x000fe200078e0010 */
[----:B------:R-:W-:Y:S01]  /*04a0*/  MOV R7, R17 ;  /* 0x0000001100077202 */ /* 0x000fe20000000f00 */
[----:B------:R1:W2:Y:S01]  /*04b0*/  LDC.64 R8, c[0x4][R0] ;  /* 0x0100000000087b82 */ /* 0x0002a20000000a00 */
[----:B------:R1:W-:Y:S01]  /*04c0*/  STL.64 [R1], R2 ;  /* 0x0000000201007387 */ /* 0x0003e20000100a00 */
[----:B0-----:R-:W-:Y:S02]  /*04d0*/  IMAD.U32 R4, RZ, RZ, UR4 ;  /* 0x00000004ff047e24 */ /* 0x001fe4000f8e00ff */
[----:B-1----:R-:W-:-:S07]  /*04e0*/  IMAD.U32 R5, RZ, RZ, UR5 ;  /* 0x00000005ff057e24 */ /* 0x002fce000f8e00ff */
[----:B------:R-:W-:-:S07]  /*04f0*/  LEPC R20, `(.L_x_4) ;  /* 0x000000001014794e */ /* 0x000fce0000000000 */
[----:B--2---:R-:W-:Y:S05]  /*0500*/  CALL.ABS.NOINC R8 ;  /* 0x0000000008007343 */ /* 0x004fea0003c00000 */
.L_x_4:
[----:B------:R-:W-:Y:S01]  /*0510*/  ISETP.NE.AND P0, PT, R18, 0x5, PT ;  /* 0x000000051200780c */ /* 0x000fe20003f05270 */
[----:B------:R-:W-:Y:S05]  /*0520*/  WARPSYNC.ALL ;  /* 0x0000000000007948 */ /* 0x000fea0003800000 */
[----:B------:R-:W-:Y:S07]  /*0530*/  BAR.SYNC.DEFER_BLOCKING 0x0 ;  /* 0x0000000000007b1d */ /* 0x000fee0000010000 */
[----:B------:R-:W-:Y:S05]  /*0540*/  @P0 BRA `(.L_x_5) ;  /* 0x00000000002c0947 */ /* 0x000fea0003800000 */
[----:B------:R-:W-:Y:S01]  /*0550*/  IMAD.MOV.U32 R3, RZ, RZ, 0x5 ;  /* 0x00000005ff037424 */ /* 0x000fe200078e00ff */
[----:B------:R-:W-:Y:S01]  /*0560*/  MOV R0, 0x0 ;  /* 0x0000000000007802 */ /* 0x000fe20000000f00 */
[----:B------:R-:W0:Y:S01]  /*0570*/  LDCU.64 UR4, c[0x4][0x8] ;  /* 0x01000100ff0477ac */ /* 0x000e220008000a00 */
[----:B------:R-:W-:Y:S01]  /*0580*/  MOV R6, R16 ;  /* 0x0000001000067202 */ /* 0x000fe20000000f00 */
[----:B------:R-:W-:Y:S01]  /*0590*/  IMAD.MOV.U32 R7, RZ, RZ, R17 ;  /* 0x000000ffff077224 */ /* 0x000fe200078e0011 */
[----:B------:R1:W-:Y:S01]  /*05a0*/  STL.64 [R1], R2 ;  /* 0x0000000201007387 */ /* 0x0003e20000100a00 */
[----:B------:R1:W2:Y:S01]  /*05b0*/  LDC.64 R8, c[0x4][R0] ;  /* 0x0100000000087b82 */ /* 0x0002a20000000a00 */
[----:B0-----:R-:W-:Y:S02]  /*05c0*/  IMAD.U32 R4, RZ, RZ, UR4 ;  /* 0x00000004ff047e24 */ /* 0x001fe4000f8e00ff */
[----:B-1----:R-:W-:-:S07]  /*05d0*/  IMAD.U32 R5, RZ, RZ, UR5 ;  /* 0x00000005ff057e24 */ /* 0x002fce000f8e00ff */
[----:B------:R-:W-:-:S07]  /*05e0*/  LEPC R20, `(.L_x_5) ;  /* 0x000000001014794e */ /* 0x000fce0000000000 */
[----:B--2---:R-:W-:Y:S05]  /*05f0*/  CALL.ABS.NOINC R8 ;  /* 0x0000000008007343 */ /* 0x004fea0003c00000 */
.L_x_5:
        /* <DEDUP_REMOVED lines=15> */
.L_x_6:
        /* <DEDUP_REMOVED lines=15> */
.L_x_7:
[----:B------:R-:W-:Y:S01]  /*07e0*/  ISETP.NE.AND P0, PT, R18, 0x8, PT ;  /* 0x000000081200780c */ /* 0x000fe20003f05270 */
[----:B------:R-:W-:Y:S05]  /*07f0*/  WARPSYNC.ALL ;  /* 0x0000000000007948 */ /* 0x000fea0003800000 */
[----:B------:R-:W-:Y:S07]  /*0800*/  BAR.SYNC.DEFER_BLOCKING 0x0 ;  /* 0x0000000000007b1d */ /* 0x000fee0000010000 */
[----:B------:R-:W-:Y:S05]  /*0810*/  @P0 BRA `(.L_x_8) ;  /* 0x00000000002c0947 */ /* 0x000fea0003800000 */
[----:B------:R-:W-:Y:S01]  /*0820*/  HFMA2 R3, -RZ, RZ, 0, 4.76837158203125e-07 ;  /* 0x00000008ff037431 */ /* 0x000fe200000001ff */
        /* <DEDUP_REMOVED lines=10> */
.L_x_8:
[----:B------:R-:W-:Y:S01]  /*08d0*/  ISETP.NE.AND P0, PT, R18, 0x9, PT ;  /* 0x000000091200780c */ /* 0x000fe20003f05270 */
[----:B------:R-:W-:Y:S05]  /*08e0*/  WARPSYNC.ALL ;  /* 0x0000000000007948 */ /* 0x000fea0003800000 */
[----:B------:R-:W-:Y:S07]  /*08f0*/  BAR.SYNC.DEFER_BLOCKING 0x0 ;  /* 0x0000000000007b1d */ /* 0x000fee0000010000 */
[----:B------:R-:W-:Y:S05]  /*0900*/  @P0 BRA `(.L_x_9) ;  /* 0x0000000000300947 */ /* 0x000fea0003800000 */
[----:B------:R-:W-:Y:S01]  /*0910*/  IMAD.MOV.U32 R8, RZ, RZ, R2 ;  /* 0x000000ffff087224 */ /* 0x000fe200078e0002 */
[----:B------:R-:W-:Y:S01]  /*0920*/  MOV R0, 0x0 ;  /* 0x0000000000007802 */ /* 0x000fe20000000f00 */
[----:B------:R-:W-:Y:S01]  /*0930*/  IMAD.MOV.U32 R9, RZ, RZ, 0x9 ;  /* 0x00000009ff097424 */ /* 0x000fe200078e00ff */
[----:B------:R-:W0:Y:S01]  /*0940*/  LDCU.64 UR4, c[0x4][0x8] ;  /* 0x01000100ff0477ac */ /* 0x000e220008000a00 */
[----:B------:R-:W-:Y:S01]  /*0950*/  IMAD.MOV.U32 R6, RZ, RZ, R16 ;  /* 0x000000ffff067224 */ /* 0x000fe200078e0010 */
[----:B------:R1:W2:Y:S01]  /*0960*/  LDC.64 R2, c[0x4][R0] ;  /* 0x0100000000027b82 */ /* 0x0002a20000000a00 */
[----:B------:R-:W-:Y:S01]  /*0970*/  IMAD.MOV.U32 R7, RZ, RZ, R17 ;  /* 0x000000ffff077224 */ /* 0x000fe200078e0011 */
[----:B------:R1:W-:Y:S01]  /*0980*/  STL.64 [R1], R8 ;  /* 0x0000000801007387 */ /* 0x0003e20000100a00 */
[----:B0-----:R-:W-:Y:S01]  /*0990*/  IMAD.U32 R4, RZ, RZ, UR4 ;  /* 0x00000004ff047e24 */ /* 0x001fe2000f8e00ff */
[----:B-1----:R-:W-:-:S07]  /*09a0*/  MOV R5, UR5 ;  /* 0x0000000500057c02 */ /* 0x002fce0008000f00 */
[----:B------:R-:W-:-:S07]  /*09b0*/  LEPC R20, `(.L_x_9) ;  /* 0x000000001014794e */ /* 0x000fce0000000000 */
[----:B--2---:R-:W-:Y:S05]  /*09c0*/  CALL.ABS.NOINC R2 ;  /* 0x0000000002007343 */ /* 0x004fea0003c00000 */
.L_x_9:
[----:B------:R-:W-:Y:S05]  /*09d0*/  WARPSYNC.ALL ;  /* 0x0000000000007948 */ /* 0x000fea0003800000 */
[----:B------:R-:W-:Y:S06]  /*09e0*/  BAR.SYNC.DEFER_BLOCKING 0x0 ;  /* 0x0000000000007b1d */ /* 0x000fec0000010000 */
[----:B------:R-:W-:Y:S05]  /*09f0*/  EXIT ;  /* 0x000000000000794d */ /* 0x000fea0003800000 */
.L_x_10:
[----:B------:R-:W-:-:S00]  /*0a00*/  BRA `(.L_x_10) ;  /* 0xfffffffc00fc7947 */ /* 0x000fc0000383ffff */
[----:B------:R-:W-:-:S00]  /*0a10*/  NOP ;  /* 0x0000000000007918 */ /* 0x000fc00000000000 */
        /* <DEDUP_REMOVED lines=14> */
.L_x_11:


//--------------------- .nv.global.init           --------------------------
	.section	.nv.global.init,"aw",@progbits
.nv.global.init:
	.type		$str,@object
	.size		$str,(.L_0 - $str)
$str:
        /*0000*/ 	.byte	0x48, 0x65, 0x6c, 0x6c, 0x6f, 0x20, 0x77, 0x6f, 0x72, 0x6c, 0x64, 0x20, 0x66, 0x72, 0x6f, 0x6d
        /*0010*/ 	.byte	0x20, 0x64, 0x65, 0x76, 0x69, 0x63, 0x65, 0x2c, 0x20, 0x62, 0x6c, 0x6f, 0x63, 0x6b, 0x3d, 0x20
        /*0020*/ 	.byte	0x25, 0x64, 0x2c, 0x20, 0x74, 0x68, 0x72, 0x65, 0x61, 0x64, 0x3d, 0x25, 0x64, 0x20, 0x0a, 0x00
.L_0:


//--------------------- .nv.shared.reserved.0     --------------------------
	.section	.nv.shared.reserved.0,"aw",@nobits
	.weak		__nv_reservedSMEM_offset_0_alias
	.size		__nv_reservedSMEM_offset_0_alias, 0, 64
	.other		__nv_reservedSMEM_offset_0_alias,@"STO_CUDA_RESERVED_SHARED STV_DEFAULT"
__nv_reservedSMEM_offset_0_alias:
	.zero		0
	.zero		64


//--------------------- .nv.constant0._Z16helloWorldKernelv --------------------------
	.section	.nv.constant0._Z16helloWorldKernelv,"a",@progbits
	.sectionflags	@""
	.align	4
.nv.constant0._Z16helloWorldKernelv:
	.zero		896


//--------------------- SYMBOLS --------------------------

	.type		.nv.reservedSmem.offset0,@object
	.size		.nv.reservedSmem.offset0,0x4
	.type		vprintf,@function
